//
// Generated by NVIDIA NVVM Compiler
//
// Compiler Build ID: CL-36424714
// Cuda compilation tools, release 13.0, V13.0.88
// Based on NVVM 20.0.0
//

.version 9.0
.target sm_100
.address_size 64

	// .globl	_Z9transformPfiPiii

.visible .entry _Z9transformPfiPiii(
	.param .u64 .ptr .align 1 _Z9transformPfiPiii_param_0,
	.param .u32 _Z9transformPfiPiii_param_1,
	.param .u64 .ptr .align 1 _Z9transformPfiPiii_param_2,
	.param .u32 _Z9transformPfiPiii_param_3,
	.param .u32 _Z9transformPfiPiii_param_4
)
{
	.reg .pred 	%p<7>;
	.reg .b32 	%r<44>;
	.reg .b32 	%f<12>;
	.reg .b64 	%rd<18>;

	ld.param.u64 	%rd3, [_Z9transformPfiPiii_param_0];
	ld.param.u32 	%r12, [_Z9transformPfiPiii_param_1];
	ld.param.u64 	%rd4, [_Z9transformPfiPiii_param_2];
	ld.param.u32 	%r13, [_Z9transformPfiPiii_param_3];
	ld.param.u32 	%r14, [_Z9transformPfiPiii_param_4];
	cvta.to.global.u64 	%rd1, %rd3;
	cvta.to.global.u64 	%rd2, %rd4;
	mov.u32 	%r15, %ctaid.x;
	mov.u32 	%r16, %ntid.x;
	mov.u32 	%r17, %tid.x;
	mad.lo.s32 	%r42, %r15, %r16, %r17;
	mov.u32 	%r18, %nctaid.x;
	mul.lo.s32 	%r2, %r16, %r18;
	setp.ge.s32 	%p1, %r42, %r12;
	@%p1 bra 	$L__BB0_7;
	add.s32 	%r19, %r14, -1;
	cvt.rn.f32.s32 	%f1, %r19;
	add.s32 	%r20, %r42, %r2;
	max.s32 	%r21, %r12, %r20;
	setp.lt.s32 	%p2, %r20, %r12;
	selp.u32 	%r22, 1, 0, %p2;
	add.s32 	%r23, %r20, %r22;
	sub.s32 	%r24, %r21, %r23;
	div.u32 	%r25, %r24, %r2;
	add.s32 	%r3, %r25, %r22;
	and.b32  	%r26, %r3, 3;
	setp.eq.s32 	%p3, %r26, 3;
	@%p3 bra 	$L__BB0_4;
	add.s32 	%r27, %r3, 1;
	and.b32  	%r28, %r27, 3;
	neg.s32 	%r40, %r28;
$L__BB0_3:
	.pragma "nounroll";
	mul.wide.s32 	%rd5, %r42, 4;
	add.s64 	%rd6, %rd1, %rd5;
	add.s64 	%rd7, %rd2, %rd5;
	ld.global.u32 	%r29, [%rd7];
	sub.s32 	%r30, %r29, %r13;
	cvt.rn.f32.s32 	%f2, %r30;
	div.rn.f32 	%f3, %f2, %f1;
	st.global.f32 	[%rd6], %f3;
	add.s32 	%r42, %r42, %r2;
	add.s32 	%r40, %r40, 1;
	setp.ne.s32 	%p4, %r40, 0;
	@%p4 bra 	$L__BB0_3;
$L__BB0_4:
	setp.lt.u32 	%p5, %r3, 3;
	@%p5 bra 	$L__BB0_7;
	mul.wide.s32 	%rd11, %r2, 4;
	shl.b32 	%r39, %r2, 2;
$L__BB0_6:
	mul.wide.s32 	%rd8, %r42, 4;
	add.s64 	%rd9, %rd2, %rd8;
	ld.global.u32 	%r31, [%rd9];
	sub.s32 	%r32, %r31, %r13;
	cvt.rn.f32.s32 	%f4, %r32;
	div.rn.f32 	%f5, %f4, %f1;
	add.s64 	%rd10, %rd1, %rd8;
	st.global.f32 	[%rd10], %f5;
	add.s64 	%rd12, %rd9, %rd11;
	ld.global.u32 	%r33, [%rd12];
	sub.s32 	%r34, %r33, %r13;
	cvt.rn.f32.s32 	%f6, %r34;
	div.rn.f32 	%f7, %f6, %f1;
	add.s64 	%rd13, %rd10, %rd11;
	st.global.f32 	[%rd13], %f7;
	add.s64 	%rd14, %rd12, %rd11;
	ld.global.u32 	%r35, [%rd14];
	sub.s32 	%r36, %r35, %r13;
	cvt.rn.f32.s32 	%f8, %r36;
	div.rn.f32 	%f9, %f8, %f1;
	add.s64 	%rd15, %rd13, %rd11;
	st.global.f32 	[%rd15], %f9;
	add.s64 	%rd16, %rd14, %rd11;
	ld.global.u32 	%r37, [%rd16];
	sub.s32 	%r38, %r37, %r13;
	cvt.rn.f32.s32 	%f10, %r38;
	div.rn.f32 	%f11, %f10, %f1;
	add.s64 	%rd17, %rd15, %rd11;
	st.global.f32 	[%rd17], %f11;
	add.s32 	%r42, %r39, %r42;
	setp.lt.s32 	%p6, %r42, %r12;
	@%p6 bra 	$L__BB0_6;
$L__BB0_7:
	ret;

}


// ===== COMPILED SASS (sm_100) =====

	.target	sm_100

	.elftype	@"ET_EXEC"


//--------------------- .note.nv.tkinfo           --------------------------
	.section	.note.nv.tkinfo,"",@"SHT_NOTE"
	.sectionflags	@"SHF_NOTE_NV_TKINFO"
	.tkinfo
        /*0018*/ 	.word	0x00000002
        /*0030*/ 	.string	""
        /*0030*/ 	.string	"ptxas"
        /*0030*/ 	.string	"Cuda compilation tools, release 13.0, V13.0.88"
        /*0030*/ 	.string	"Build cuda_13.0.r13.0/compiler.36424714_0"
        /*0030*/ 	.string	"-arch sm_100 -m 64 "



//--------------------- .note.nv.cuinfo           --------------------------
	.section	.note.nv.cuinfo,"",@"SHT_NOTE"
	.sectionflags	@"SHF_NOTE_NV_CUINFO"
        /*0018*/ 	.short	0x0002
        /*001a*/ 	.short	0x0064
        /*001c*/ 	.short	0x0082
	.zero		2


//--------------------- .nv.info                  --------------------------
	.section	.nv.info,"",@"SHT_CUDA_INFO"
	.align	4


	//----- nvinfo : EIATTR_REGCOUNT
	.align		4
        /*0000*/ 	.byte	0x04, 0x2f
        /*0002*/ 	.short	(.L_1 - .L_0)
	.align		4
.L_0:
        /*0004*/ 	.word	index@(_Z9transformPfiPiii)
        /*0008*/ 	.word	0x00000018


	//----- nvinfo : EIATTR_FRAME_SIZE
	.align		4
.L_1:
        /*000c*/ 	.byte	0x04, 0x11
        /*000e*/ 	.short	(.L_3 - .L_2)
	.align		4
.L_2:
        /*0010*/ 	.word	index@($__internal_0_$__cuda_sm3x_div_rn_noftz_f32_slowpath)
        /*0014*/ 	.word	0x00000000


	//----- nvinfo : EIATTR_FRAME_SIZE
	.align		4
.L_3:
        /*0018*/ 	.byte	0x04, 0x11
        /*001a*/ 	.short	(.L_5 - .L_4)
	.align		4
.L_4:
        /*001c*/ 	.word	index@(_Z9transformPfiPiii)
        /*0020*/ 	.word	0x00000000


	//----- nvinfo : EIATTR_MIN_STACK_SIZE
	.align		4
.L_5:
        /*0024*/ 	.byte	0x04, 0x12
        /*0026*/ 	.short	(.L_7 - .L_6)
	.align		4
.L_6:
        /*0028*/ 	.word	index@(_Z9transformPfiPiii)
        /*002c*/ 	.word	0x00000000
.L_7:


//--------------------- .nv.compat                --------------------------
	.section	.nv.compat,"",@"SHT_CUDA_COMPAT_INFO"
	.align	4
        /*0000*/ 	.byte	0x02, 0x09, 0x00, 0x00, 0x02, 0x02, 0x01, 0x00, 0x02, 0x05, 0x05, 0x00, 0x03, 0x07, 0x01, 0x01
        /*0010*/ 	.byte	0x02, 0x03, 0x00, 0x00, 0x02, 0x06, 0x01, 0x00, 0x04, 0x0b, 0x08, 0x00, 0x01, 0x00, 0x00, 0x00
        /*0020*/ 	.byte	0x00, 0x00, 0x00, 0x00


//--------------------- .nv.info._Z9transformPfiPiii --------------------------
	.section	.nv.info._Z9transformPfiPiii,"",@"SHT_CUDA_INFO"
	.sectionflags	@""
	.align	4


	//----- nvinfo : EIATTR_CUDA_API_VERSION
	.align		4
        /*0000*/ 	.byte	0x04, 0x37
        /*0002*/ 	.short	(.L_9 - .L_8)
.L_8:
        /*0004*/ 	.word	0x00000082


	//----- nvinfo : EIATTR_KPARAM_INFO
	.align		4
.L_9:
        /*0008*/ 	.byte	0x04, 0x17
        /*000a*/ 	.short	(.L_11 - .L_10)
.L_10:
        /*000c*/ 	.word	0x00000000
        /*0010*/ 	.short	0x0004
        /*0012*/ 	.short	0x001c
        /*0014*/ 	.byte	0x00, 0xf0, 0x11, 0x00


	//----- nvinfo : EIATTR_KPARAM_INFO
	.align		4
.L_11:
        /*0018*/ 	.byte	0x04, 0x17
        /*001a*/ 	.short	(.L_13 - .L_12)
.L_12:
        /*001c*/ 	.word	0x00000000
        /*0020*/ 	.short	0x0003
        /*0022*/ 	.short	0x0018
        /*0024*/ 	.byte	0x00, 0xf0, 0x11, 0x00


	//----- nvinfo : EIATTR_KPARAM_INFO
	.align		4
.L_13:
        /*0028*/ 	.byte	0x04, 0x17
        /*002a*/ 	.short	(.L_15 - .L_14)
.L_14:
        /*002c*/ 	.word	0x00000000
        /*0030*/ 	.short	0x0002
        /*0032*/ 	.short	0x0010
        /*0034*/ 	.byte	0x00, 0xf5, 0x21, 0x00


	//----- nvinfo : EIATTR_KPARAM_INFO
	.align		4
.L_15:
        /*0038*/ 	.byte	0x04, 0x17
        /*003a*/ 	.short	(.L_17 - .L_16)
.L_16:
        /*003c*/ 	.word	0x00000000
        /*0040*/ 	.short	0x0001
        /*0042*/ 	.short	0x0008
        /*0044*/ 	.byte	0x00, 0xf0, 0x11, 0x00


	//----- nvinfo : EIATTR_KPARAM_INFO
	.align		4
.L_17:
        /*0048*/ 	.byte	0x04, 0x17
        /*004a*/ 	.short	(.L_19 - .L_18)
.L_18:
        /*004c*/ 	.word	0x00000000
        /*0050*/ 	.short	0x0000
        /*0052*/ 	.short	0x0000
        /*0054*/ 	.byte	0x00, 0xf5, 0x21, 0x00


	//----- nvinfo : EIATTR_SPARSE_MMA_MASK
	.align		4
.L_19:
        /*0058*/ 	.byte	0x03, 0x50
        /*005a*/ 	.short	0x0000


	//----- nvinfo : EIATTR_MAXREG_COUNT
	.align		4
        /*005c*/ 	.byte	0x03, 0x1b
        /*005e*/ 	.short	0x00ff


	//----- nvinfo : EIATTR_MERCURY_ISA_VERSION
	.align		4
        /*0060*/ 	.byte	0x03, 0x5f
        /*0062*/ 	.short	0x0101


	//----- nvinfo : EIATTR_VRC_CTA_INIT_COUNT
	.align		4
        /*0064*/ 	.byte	0x02, 0x4a
	.zero		1
	.zero		1


	//----- nvinfo : EIATTR_EXIT_INSTR_OFFSETS
	.align		4
        /*0068*/ 	.byte	0x04, 0x1c
        /*006a*/ 	.short	(.L_21 - .L_20)


	//   ....[0]....
.L_20:
        /*006c*/ 	.word	0x00000090


	//   ....[1]....
        /*0070*/ 	.word	0x000004d0


	//   ....[2]....
        /*0074*/ 	.word	0x00000a00


	//----- nvinfo : EIATTR_CRS_STACK_SIZE
	.align		4
.L_21:
        /*0078*/ 	.byte	0x04, 0x1e
        /*007a*/ 	.short	(.L_23 - .L_22)
.L_22:
        /*007c*/ 	.word	0x00000000


	//----- nvinfo : EIATTR_CBANK_PARAM_SIZE
	.align		4
.L_23:
        /*0080*/ 	.byte	0x03, 0x19
        /*0082*/ 	.short	0x0020


	//----- nvinfo : EIATTR_PARAM_CBANK
	.align		4
        /*0084*/ 	.byte	0x04, 0x0a
        /*0086*/ 	.short	(.L_25 - .L_24)
	.align		4
.L_24:
        /*0088*/ 	.word	index@(.nv.constant0._Z9transformPfiPiii)
        /*008c*/ 	.short	0x0380
        /*008e*/ 	.short	0x0020


	//----- nvinfo : EIATTR_SW_WAR
	.align		4
.L_25:
        /*0090*/ 	.byte	0x04, 0x36
        /*0092*/ 	.short	(.L_27 - .L_26)
.L_26:
        /*0094*/ 	.word	0x00000008
.L_27:


//--------------------- .nv.callgraph             --------------------------
	.section	.nv.callgraph,"",@"SHT_CUDA_CALLGRAPH"
	.align	4
	.sectionentsize	8
	.align		4
        /*0000*/ 	.word	0x00000000
	.align		4
        /*0004*/ 	.word	0xffffffff
	.align		4
        /*0008*/ 	.word	0x00000000
	.align		4
        /*000c*/ 	.word	0xfffffffe
	.align		4
        /*0010*/ 	.word	0x00000000
	.align		4
        /*0014*/ 	.word	0xfffffffd
	.align		4
        /*0018*/ 	.word	0x00000000
	.align		4
        /*001c*/ 	.word	0xfffffffc


//--------------------- .text._Z9transformPfiPiii --------------------------
	.section	.text._Z9transformPfiPiii,"ax",@progbits
	.align	128
        .global         _Z9transformPfiPiii
        .type           _Z9transformPfiPiii,@function
        .size           _Z9transformPfiPiii,(.L_x_26 - _Z9transformPfiPiii)
        .other          _Z9transformPfiPiii,@"STO_CUDA_ENTRY STV_DEFAULT"
_Z9transformPfiPiii:
.text._Z9transformPfiPiii:
[----:B------:R-:W-:Y:S01]  /*0000*/  LDC R1, c[0x0][0x37c] ;  /* 0x0000df00ff017b82 */ /* 0x000fe20000000800 */
[----:B------:R-:W0:Y:S07]  /*0010*/  S2R R4, SR_TID.X ;  /* 0x0000000000047919 */ /* 0x000e2e0000002100 */
[----:B------:R-:W0:Y:S01]  /*0020*/  S2UR UR4, SR_CTAID.X ;  /* 0x00000000000479c3 */ /* 0x000e220000002500 */
[----:B------:R-:W1:Y:S07]  /*0030*/  LDCU UR6, c[0x0][0x388] ;  /* 0x00007100ff0677ac */ /* 0x000e6e0008000800 */
[----:B------:R-:W0:Y:S01]  /*0040*/  LDC R5, c[0x0][0x360] ;  /* 0x0000d800ff057b82 */ /* 0x000e220000000800 */
[----:B------:R-:W2:Y:S01]  /*0050*/  LDCU UR5, c[0x0][0x370] ;  /* 0x00006e00ff0577ac */ /* 0x000ea20008000800 */
[----:B0-----:R-:W-:-:S02]  /*0060*/  IMAD R4, R5, UR4, R4 ;  /* 0x0000000405047c24 */ /* 0x001fc4000f8e0204 */
[----:B--2---:R-:W-:-:S03]  /*0070*/  IMAD R5, R5, UR5, RZ ;  /* 0x0000000505057c24 */ /* 0x004fc6000f8e02ff */
[----:B-1----:R-:W-:-:S13]  /*0080*/  ISETP.GE.AND P0, PT, R4, UR6, PT ;  /* 0x0000000604007c0c */ /* 0x002fda000bf06270 */
[----:B------:R-:W-:Y:S05]  /*0090*/  @P0 EXIT ;  /* 0x000000000000094d */ /* 0x000fea0003800000 */
[----:B------:R-:W0:Y:S01]  /*00a0*/  I2F.U32.RP R6, R5 ;  /* 0x0000000500067306 */ /* 0x000e220000209000 */
[C---:B------:R-:W-:Y:S01]  /*00b0*/  IMAD.IADD R0, R5.reuse, 0x1, R4 ;  /* 0x0000000105007824 */ /* 0x040fe200078e0204 */
[----:B------:R-:W-:Y:S01]  /*00c0*/  ISETP.NE.U32.AND P2, PT, R5, RZ, PT ;  /* 0x000000ff0500720c */ /* 0x000fe20003f45070 */
[----:B------:R-:W-:Y:S01]  /*00d0*/  IMAD.MOV R9, RZ, RZ, -R5 ;  /* 0x000000ffff097224 */ /* 0x000fe200078e0a05 */
[----:B------:R-:W1:Y:S01]  /*00e0*/  LDCU UR4, c[0x0][0x39c] ;  /* 0x00007380ff0477ac */ /* 0x000e620008000800 */
[----:B------:R-:W-:Y:S01]  /*00f0*/  BSSY.RECONVERGENT B0, `(.L_x_0) ;  /* 0x0000038000007945 */ /* 0x000fe20003800200 */
[C---:B------:R-:W-:Y:S02]  /*0100*/  ISETP.GE.AND P0, PT, R0.reuse, UR6, PT ;  /* 0x0000000600007c0c */ /* 0x040fe4000bf06270 */
[----:B------:R-:W-:Y:S01]  /*0110*/  VIMNMX R7, PT, PT, R0, UR6, !PT ;  /* 0x0000000600077c48 */ /* 0x000fe2000ffe0100 */
[----:B------:R-:W2:Y:S01]  /*0120*/  LDCU.64 UR6, c[0x0][0x358] ;  /* 0x00006b00ff0677ac */ /* 0x000ea20008000a00 */
[----:B------:R-:W-:Y:S01]  /*0130*/  SEL R16, RZ, 0x1, P0 ;  /* 0x00000001ff107807 */ /* 0x000fe20000000000 */
[----:B------:R-:W3:Y:S03]  /*0140*/  LDCU UR5, c[0x0][0x398] ;  /* 0x00007300ff0577ac */ /* 0x000ee60008000800 */
[----:B------:R-:W-:Y:S01]  /*0150*/  IADD3 R0, PT, PT, R7, -R0, -R16 ;  /* 0x8000000007007210 */ /* 0x000fe20007ffe810 */
[----:B0-----:R-:W0:Y:S01]  /*0160*/  MUFU.RCP R6, R6 ;  /* 0x0000000600067308 */ /* 0x001e220000001000 */
[----:B-1----:R-:W-:Y:S01]  /*0170*/  UIADD3 UR4, UPT, UPT, UR4, -0x1, URZ ;  /* 0xffffffff04047890 */ /* 0x002fe2000fffe0ff */
[----:B0-----:R-:W-:-:S06]  /*0180*/  VIADD R2, R6, 0xffffffe ;  /* 0x0ffffffe06027836 */ /* 0x001fcc0000000000 */
[----:B------:R0:W1:Y:S02]  /*0190*/  F2I.FTZ.U32.TRUNC.NTZ R3, R2 ;  /* 0x0000000200037305 */ /* 0x000064000021f000 */
[----:B0-----:R-:W-:Y:S02]  /*01a0*/  HFMA2 R2, -RZ, RZ, 0, 0 ;  /* 0x00000000ff027431 */ /* 0x001fe400000001ff */
[----:B-1----:R-:W-:-:S04]  /*01b0*/  IMAD R9, R9, R3, RZ ;  /* 0x0000000309097224 */ /* 0x002fc800078e02ff */
[----:B------:R-:W-:-:S06]  /*01c0*/  IMAD.HI.U32 R3, R3, R9, R2 ;  /* 0x0000000903037227 */ /* 0x000fcc00078e0002 */
[----:B------:R-:W-:-:S04]  /*01d0*/  IMAD.HI.U32 R3, R3, R0, RZ ;  /* 0x0000000003037227 */ /* 0x000fc800078e00ff */
[----:B------:R-:W-:-:S04]  /*01e0*/  IMAD.MOV R2, RZ, RZ, -R3 ;  /* 0x000000ffff027224 */ /* 0x000fc800078e0a03 */
[----:B------:R-:W-:-:S05]  /*01f0*/  IMAD R0, R5, R2, R0 ;  /* 0x0000000205007224 */ /* 0x000fca00078e0200 */
[----:B------:R-:W-:-:S13]  /*0200*/  ISETP.GE.U32.AND P0, PT, R0, R5, PT ;  /* 0x000000050000720c */ /* 0x000fda0003f06070 */
[----:B------:R-:W-:Y:S01]  /*0210*/  @P0 IMAD.IADD R0, R0, 0x1, -R5 ;  /* 0x0000000100000824 */ /* 0x000fe200078e0a05 */
[----:B------:R-:W-:-:S04]  /*0220*/  @P0 IADD3 R3, PT, PT, R3, 0x1, RZ ;  /* 0x0000000103030810 */ /* 0x000fc80007ffe0ff */
[----:B------:R-:W-:-:S13]  /*0230*/  ISETP.GE.U32.AND P1, PT, R0, R5, PT ;  /* 0x000000050000720c */ /* 0x000fda0003f26070 */
[----:B------:R-:W-:Y:S01]  /*0240*/  @P1 VIADD R3, R3, 0x1 ;  /* 0x0000000103031836 */ /* 0x000fe20000000000 */
[----:B------:R-:W-:-:S05]  /*0250*/  @!P2 LOP3.LUT R3, RZ, R5, RZ, 0x33, !PT ;  /* 0x00000005ff03a212 */ /* 0x000fca00078e33ff */
[----:B------:R-:W-:Y:S01]  /*0260*/  IMAD.IADD R16, R16, 0x1, R3 ;  /* 0x0000000110107824 */ /* 0x000fe200078e0203 */
[----:B------:R-:W-:-:S04]  /*0270*/  I2FP.F32.S32 R3, UR4 ;  /* 0x0000000400037c45 */ /* 0x000fc80008201400 */
[----:B------:R-:W-:-:S04]  /*0280*/  LOP3.LUT R0, R16, 0x3, RZ, 0xc0, !PT ;  /* 0x0000000310007812 */ /* 0x000fc800078ec0ff */
[----:B------:R-:W-:-:S13]  /*0290*/  ISETP.NE.AND P0, PT, R0, 0x3, PT ;  /* 0x000000030000780c */ /* 0x000fda0003f05270 */
[----:B--23--:R-:W-:Y:S05]  /*02a0*/  @!P0 BRA `(.L_x_1) ;  /* 0x0000000000708947 */ /* 0x00cfea0003800000 */
[----:B------:R-:W0:Y:S01]  /*02b0*/  LDC.64 R14, c[0x0][0x380] ;  /* 0x0000e000ff0e7b82 */ /* 0x000e220000000a00 */
[----:B------:R-:W-:-:S04]  /*02c0*/  IADD3 R0, PT, PT, R16, 0x1, RZ ;  /* 0x0000000110007810 */ /* 0x000fc80007ffe0ff */
[----:B------:R-:W-:-:S03]  /*02d0*/  LOP3.LUT R0, R0, 0x3, RZ, 0xc0, !PT ;  /* 0x0000000300007812 */ /* 0x000fc600078ec0ff */
[----:B------:R-:W1:Y:S02]  /*02e0*/  LDC.64 R12, c[0x0][0x390] ;  /* 0x0000e400ff0c7b82 */ /* 0x000e640000000a00 */
[----:B------:R-:W-:-:S07]  /*02f0*/  IMAD.MOV R17, RZ, RZ, -R0 ;  /* 0x000000ffff117224 */ /* 0x000fce00078e0a00 */
.L_x_4:
[----:B-12---:R-:W-:-:S06]  /*0300*/  IMAD.WIDE R6, R4, 0x4, R12 ;  /* 0x0000000404067825 */ /* 0x006fcc00078e020c */
[----:B------:R-:W2:Y:S01]  /*0310*/  LDG.E R6, desc[UR6][R6.64] ;  /* 0x0000000606067981 */ /* 0x000ea2000c1e1900 */
[----:B------:R-:W1:Y:S01]  /*0320*/  MUFU.RCP R2, R3 ;  /* 0x0000000300027308 */ /* 0x000e620000001000 */
[----:B------:R-:W-:Y:S01]  /*0330*/  IADD3 R17, PT, PT, R17, 0x1, RZ ;  /* 0x0000000111117810 */ /* 0x000fe20007ffe0ff */
[----:B------:R-:W-:Y:S03]  /*0340*/  BSSY.RECONVERGENT B1, `(.L_x_2) ;  /* 0x000000f000017945 */ /* 0x000fe60003800200 */
[----:B------:R-:W-:Y:S01]  /*0350*/  ISETP.NE.AND P2, PT, R17, RZ, PT ;  /* 0x000000ff1100720c */ /* 0x000fe20003f45270 */
[----:B-1----:R-:W-:-:S04]  /*0360*/  FFMA R9, -R3, R2, 1 ;  /* 0x3f80000003097423 */ /* 0x002fc80000000102 */
[----:B------:R-:W-:Y:S01]  /*0370*/  FFMA R9, R2, R9, R2 ;  /* 0x0000000902097223 */ /* 0x000fe20000000002 */
[----:B--2---:R-:W-:-:S05]  /*0380*/  VIADD R0, R6, -UR5 ;  /* 0x8000000506007c36 */ /* 0x004fca0008000000 */
[----:B------:R-:W-:-:S04]  /*0390*/  I2FP.F32.S32 R0, R0 ;  /* 0x0000000000007245 */ /* 0x000fc80000201400 */
[----:B------:R-:W1:Y:S01]  /*03a0*/  FCHK P0, R0, R3 ;  /* 0x0000000300007302 */ /* 0x000e620000000000 */
[----:B------:R-:W-:-:S04]  /*03b0*/  FFMA R2, R0, R9, RZ ;  /* 0x0000000900027223 */ /* 0x000fc800000000ff */
[----:B------:R-:W-:-:S04]  /*03c0*/  FFMA R8, -R3, R2, R0 ;  /* 0x0000000203087223 */ /* 0x000fc80000000100 */
[----:B------:R-:W-:Y:S01]  /*03d0*/  FFMA R7, R9, R8, R2 ;  /* 0x0000000809077223 */ /* 0x000fe20000000002 */
[----:B0-----:R-:W-:Y:S01]  /*03e0*/  IMAD.WIDE R8, R4, 0x4, R14 ;  /* 0x0000000404087825 */ /* 0x001fe200078e020e */
[----:B-1----:R-:W-:Y:S06]  /*03f0*/  @!P0 BRA `(.L_x_3) ;  /* 0x00000000000c8947 */ /* 0x002fec0003800000 */
[----:B------:R-:W-:-:S07]  /*0400*/  MOV R6, 0x420 ;  /* 0x0000042000067802 */ /* 0x000fce0000000f00 */
[----:B------:R-:W-:Y:S05]  /*0410*/  CALL.REL.NOINC `($__internal_0_$__cuda_sm3x_div_rn_noftz_f32_slowpath) ;  /* 0x00000004007c7944 */ /* 0x000fea0003c00000 */
[----:B------:R-:W-:-:S07]  /*0420*/  IMAD.MOV.U32 R7, RZ, RZ, R0 ;  /* 0x000000ffff077224 */ /* 0x000fce00078e0000 */
.L_x_3:
[----:B------:R-:W-:Y:S05]  /*0430*/  BSYNC.RECONVERGENT B1 ;  /* 0x0000000000017941 */ /* 0x000fea0003800200 */
.L_x_2:
[----:B------:R2:W-:Y:S01]  /*0440*/  STG.E desc[UR6][R8.64], R7 ;  /* 0x0000000708007986 */ /* 0x0005e2000c101906 */
[----:B------:R-:W-:Y:S01]  /*0450*/  IMAD.IADD R4, R5, 0x1, R4 ;  /* 0x0000000105047824 */ /* 0x000fe200078e0204 */
[----:B------:R-:W-:Y:S06]  /*0460*/  @P2 BRA `(.L_x_4) ;  /* 0xfffffffc00a42947 */ /* 0x000fec000383ffff */
.L_x_1:
[----:B------:R-:W-:Y:S05]  /*0470*/  BSYNC.RECONVERGENT B0 ;  /* 0x0000000000007941 */ /* 0x000fea0003800200 */
.L_x_0:
[----:B------:R-:W0:Y:S01]  /*0480*/  LDC.64 R12, c[0x0][0x380] ;  /* 0x0000e000ff0c7b82 */ /* 0x000e220000000a00 */
[----:B------:R-:W-:Y:S01]  /*0490*/  ISETP.GE.U32.AND P0, PT, R16, 0x3, PT ;  /* 0x000000031000780c */ /* 0x000fe20003f06070 */
[----:B------:R-:W1:Y:S01]  /*04a0*/  LDCU UR4, c[0x0][0x398] ;  /* 0x00007300ff0477ac */ /* 0x000e620008000800 */
[----:B------:R-:W3:Y:S05]  /*04b0*/  LDCU UR8, c[0x0][0x388] ;  /* 0x00007100ff0877ac */ /* 0x000eea0008000800 */
[----:B--2---:R-:W2:Y:S06]  /*04c0*/  LDC.64 R8, c[0x0][0x390] ;  /* 0x0000e400ff087b82 */ /* 0x004eac0000000a00 */
[----:B-1-3--:R-:W-:Y:S05]  /*04d0*/  @!P0 EXIT ;  /* 0x000000000000894d */ /* 0x00afea0003800000 */
.L_x_13:
[----:B--2---:R-:W-:-:S05]  /*04e0*/  IMAD.WIDE R14, R4, 0x4, R8 ;  /* 0x00000004040e7825 */ /* 0x004fca00078e0208 */
[----:B------:R-:W2:Y:S01]  /*04f0*/  LDG.E R0, desc[UR6][R14.64] ;  /* 0x000000060e007981 */ /* 0x000ea2000c1e1900 */
[----:B------:R-:W1:Y:S01]  /*0500*/  MUFU.RCP R2, R3 ;  /* 0x0000000300027308 */ /* 0x000e620000001000 */
[----:B------:R-:W-:Y:S01]  /*0510*/  BSSY.RECONVERGENT B0, `(.L_x_5) ;  /* 0x000000e000007945 */ /* 0x000fe20003800200 */
[----:B-1----:R-:W-:Y:S01]  /*0520*/  FFMA R7, -R3, R2, 1 ;  /* 0x3f80000003077423 */ /* 0x002fe20000000102 */
[----:B--2---:R-:W-:-:S04]  /*0530*/  IADD3 R0, PT, PT, R0, -UR4, RZ ;  /* 0x8000000400007c10 */ /* 0x004fc8000fffe0ff */
[----:B------:R-:W-:Y:S01]  /*0540*/  I2FP.F32.S32 R6, R0 ;  /* 0x0000000000067245 */ /* 0x000fe20000201400 */
[----:B------:R-:W-:-:S03]  /*0550*/  FFMA R0, R2, R7, R2 ;  /* 0x0000000702007223 */ /* 0x000fc60000000002 */
[----:B------:R-:W1:Y:S01]  /*0560*/  FCHK P0, R6, R3 ;  /* 0x0000000306007302 */ /* 0x000e620000000000 */
[----:B------:R-:W-:-:S04]  /*0570*/  FFMA R2, R0, R6, RZ ;  /* 0x0000000600027223 */ /* 0x000fc800000000ff */
[----:B------:R-:W-:-:S04]  /*0580*/  FFMA R7, -R3, R2, R6 ;  /* 0x0000000203077223 */ /* 0x000fc80000000106 */
[----:B------:R-:W-:Y:S01]  /*0590*/  FFMA R7, R0, R7, R2 ;  /* 0x0000000700077223 */ /* 0x000fe20000000002 */
[----:B-1----:R-:W-:Y:S06]  /*05a0*/  @!P0 BRA `(.L_x_6) ;  /* 0x0000000000108947 */ /* 0x002fec0003800000 */
[----:B------:R-:W-:Y:S01]  /*05b0*/  IMAD.MOV.U32 R0, RZ, RZ, R6 ;  /* 0x000000ffff007224 */ /* 0x000fe200078e0006 */
[----:B------:R-:W-:-:S07]  /*05c0*/  MOV R6, 0x5e0 ;  /* 0x000005e000067802 */ /* 0x000fce0000000f00 */
[----:B0-----:R-:W-:Y:S05]  /*05d0*/  CALL.REL.NOINC `($__internal_0_$__cuda_sm3x_div_rn_noftz_f32_slowpath) ;  /* 0x00000004000c7944 */ /* 0x001fea0003c00000 */
[----:B------:R-:W-:-:S07]  /*05e0*/  IMAD.MOV.U32 R7, RZ, RZ, R0 ;  /* 0x000000ffff077224 */ /* 0x000fce00078e0000 */
.L_x_6:
[----:B------:R-:W-:Y:S05]  /*05f0*/  BSYNC.RECONVERGENT B0 ;  /* 0x0000000000007941 */ /* 0x000fea0003800200 */
.L_x_5:
[----:B0-----:R-:W-:-:S04]  /*0600*/  IMAD.WIDE R16, R4, 0x4, R12 ;  /* 0x0000000404107825 */ /* 0x001fc800078e020c */
[----:B------:R-:W-:Y:S01]  /*0610*/  IMAD.WIDE R14, R5, 0x4, R14 ;  /* 0x00000004050e7825 */ /* 0x000fe200078e020e */
[----:B------:R0:W-:Y:S04]  /*0620*/  STG.E desc[UR6][R16.64], R7 ;  /* 0x0000000710007986 */ /* 0x0001e8000c101906 */
        /* <DEDUP_REMOVED lines=11> */
[----:B01----:R-:W-:Y:S06]  /*06e0*/  @!P0 BRA `(.L_x_8) ;  /* 0x0000000000108947 */ /* 0x003fec0003800000 */
[----:B------:R-:W-:Y:S01]  /*06f0*/  IMAD.MOV.U32 R0, RZ, RZ, R6 ;  /* 0x000000ffff007224 */ /* 0x000fe200078e0006 */
[----:B------:R-:W-:-:S07]  /*0700*/  MOV R6, 0x720 ;  /* 0x0000072000067802 */ /* 0x000fce0000000f00 */
[----:B------:R-:W-:Y:S05]  /*0710*/  CALL.REL.NOINC `($__internal_0_$__cuda_sm3x_div_rn_noftz_f32_slowpath) ;  /* 0x0000000000bc7944 */ /* 0x000fea0003c00000 */
[----:B------:R-:W-:-:S07]  /*0720*/  IMAD.MOV.U32 R11, RZ, RZ, R0 ;  /* 0x000000ffff0b7224 */ /* 0x000fce00078e0000 */
.L_x_8:
[----:B------:R-:W-:Y:S05]  /*0730*/  BSYNC.RECONVERGENT B0 ;  /* 0x0000000000007941 */ /* 0x000fea0003800200 */
.L_x_7:
[----:B------:R-:W-:-:S04]  /*0740*/  IMAD.WIDE R16, R5, 0x4, R16 ;  /* 0x0000000405107825 */ /* 0x000fc800078e0210 */
        /* <DEDUP_REMOVED lines=18> */
.L_x_10:
[----:B------:R-:W-:Y:S05]  /*0870*/  BSYNC.RECONVERGENT B0 ;  /* 0x0000000000007941 */ /* 0x000fea0003800200 */
.L_x_9:
[----:B------:R-:W-:-:S04]  /*0880*/  IMAD.WIDE R16, R5, 0x4, R16 ;  /* 0x0000000405107825 */ /* 0x000fc800078e0210 */
[----:B------:R-:W-:Y:S01]  /*0890*/  IMAD.WIDE R14, R5, 0x4, R14 ;  /* 0x00000004050e7825 */ /* 0x000fe200078e020e */
[----:B------:R0:W-:Y:S05]  /*08a0*/  STG.E desc[UR6][R16.64], R7 ;  /* 0x0000000710007986 */ /* 0x0001ea000c101906 */
        /* <DEDUP_REMOVED lines=15> */
.L_x_12:
[----:B------:R-:W-:Y:S05]  /*09a0*/  BSYNC.RECONVERGENT B0 ;  /* 0x0000000000007941 */ /* 0x000fea0003800200 */
.L_x_11:
[----:B------:R-:W-:-:S04]  /*09b0*/  IMAD.WIDE R16, R5, 0x4, R16 ;  /* 0x0000000405107825 */ /* 0x000fc800078e0210 */
[----:B------:R-:W-:Y:S01]  /*09c0*/  IMAD R4, R5, 0x4, R4 ;  /* 0x0000000405047824 */ /* 0x000fe200078e0204 */
[----:B------:R1:W-:Y:S04]  /*09d0*/  STG.E desc[UR6][R16.64], R0 ;  /* 0x0000000010007986 */ /* 0x0003e8000c101906 */
[----:B------:R-:W-:-:S13]  /*09e0*/  ISETP.GE.AND P0, PT, R4, UR8, PT ;  /* 0x0000000804007c0c */ /* 0x000fda000bf06270 */
[----:B-1----:R-:W-:Y:S05]  /*09f0*/  @!P0 BRA `(.L_x_13) ;  /* 0xfffffff800b88947 */ /* 0x002fea000383ffff */
[----:B------:R-:W-:Y:S05]  /*0a00*/  EXIT ;  /* 0x000000000000794d */ /* 0x000fea0003800000 */
        .weak           $__internal_0_$__cuda_sm3x_div_rn_noftz_f32_slowpath
        .type           $__internal_0_$__cuda_sm3x_div_rn_noftz_f32_slowpath,@function
        .size           $__internal_0_$__cuda_sm3x_div_rn_noftz_f32_slowpath,(.L_x_26 - $__internal_0_$__cuda_sm3x_div_rn_noftz_f32_slowpath)
$__internal_0_$__cuda_sm3x_div_rn_noftz_f32_slowpath:
[--C-:B------:R-:W-:Y:S01]  /*0a10*/  SHF.R.U32.HI R2, RZ, 0x17, R3.reuse ;  /* 0x00000017ff027819 */ /* 0x100fe20000011603 */
[----:B------:R-:W-:Y:S01]  /*0a20*/  BSSY.RECONVERGENT B2, `(.L_x_14) ;  /* 0x0000063000027945 */ /* 0x000fe20003800200 */
[----:B------:R-:W-:Y:S01]  /*0a30*/  SHF.R.U32.HI R10, RZ, 0x17, R0 ;  /* 0x00000017ff0a7819 */ /* 0x000fe20000011600 */
[----:B------:R-:W-:Y:S01]  /*0a40*/  IMAD.MOV.U32 R19, RZ, RZ, R3 ;  /* 0x000000ffff137224 */ /* 0x000fe200078e0003 */
[----:B------:R-:W-:Y:S02]  /*0a50*/  LOP3.LUT R2, R2, 0xff, RZ, 0xc0, !PT ;  /* 0x000000ff02027812 */ /* 0x000fe400078ec0ff */
[----:B------:R-:W-:Y:S02]  /*0a60*/  LOP3.LUT R10, R10, 0xff, RZ, 0xc0, !PT ;  /* 0x000000ff0a0a7812 */ /* 0x000fe400078ec0ff */
[----:B------:R-:W-:-:S03]  /*0a70*/  IADD3 R11, PT, PT, R2, -0x1, RZ ;  /* 0xffffffff020b7810 */ /* 0x000fc60007ffe0ff */
[----:B------:R-:W-:Y:S01]  /*0a80*/  VIADD R18, R10, 0xffffffff ;  /* 0xffffffff0a127836 */ /* 0x000fe20000000000 */
[----:B------:R-:W-:-:S04]  /*0a90*/  ISETP.GT.U32.AND P0, PT, R11, 0xfd, PT ;  /* 0x000000fd0b00780c */ /* 0x000fc80003f04070 */
[----:B------:R-:W-:-:S13]  /*0aa0*/  ISETP.GT.U32.OR P0, PT, R18, 0xfd, P0 ;  /* 0x000000fd1200780c */ /* 0x000fda0000704470 */
[----:B------:R-:W-:Y:S01]  /*0ab0*/  @!P0 MOV R7, RZ ;  /* 0x000000ff00078202 */ /* 0x000fe20000000f00 */
[----:B------:R-:W-:Y:S06]  /*0ac0*/  @!P0 BRA `(.L_x_15) ;  /* 0x00000000005c8947 */ /* 0x000fec0003800000 */
[----:B------:R-:W-:Y:S02]  /*0ad0*/  FSETP.GTU.FTZ.AND P0, PT, |R0|, +INF , PT ;  /* 0x7f8000000000780b */ /* 0x000fe40003f1c200 */
[----:B------:R-:W-:-:S04]  /*0ae0*/  FSETP.GTU.FTZ.AND P1, PT, |R3|, +INF , PT ;  /* 0x7f8000000300780b */ /* 0x000fc80003f3c200 */
[----:B------:R-:W-:-:S13]  /*0af0*/  PLOP3.LUT P0, PT, P0, P1, PT, 0xf8, 0x8f ;  /* 0x00000000008f781c */ /* 0x000fda0000703f70 */
[----:B------:R-:W-:Y:S05]  /*0b00*/  @P0 BRA `(.L_x_16) ;  /* 0x00000004004c0947 */ /* 0x000fea0003800000 */
[----:B------:R-:W-:-:S13]  /*0b10*/  LOP3.LUT P0, RZ, R19, 0x7fffffff, R0, 0xc8, !PT ;  /* 0x7fffffff13ff7812 */ /* 0x000fda000780c800 */
[----:B------:R-:W-:Y:S05]  /*0b20*/  @!P0 BRA `(.L_x_17) ;  /* 0x00000004003c8947 */ /* 0x000fea0003800000 */
[C---:B------:R-:W-:Y:S02]  /*0b30*/  FSETP.NEU.FTZ.AND P3, PT, |R0|.reuse, +INF , PT ;  /* 0x7f8000000000780b */ /* 0x040fe40003f7d200 */
[----:B------:R-:W-:Y:S02]  /*0b40*/  FSETP.NEU.FTZ.AND P1, PT, |R3|, +INF , PT ;  /* 0x7f8000000300780b */ /* 0x000fe40003f3d200 */
[----:B------:R-:W-:-:S11]  /*0b50*/  FSETP.NEU.FTZ.AND P0, PT, |R0|, +INF , PT ;  /* 0x7f8000000000780b */ /* 0x000fd60003f1d200 */
[----:B------:R-:W-:Y:S05]  /*0b60*/  @!P1 BRA !P3, `(.L_x_17) ;  /* 0x00000004002c9947 */ /* 0x000fea0005800000 */
[----:B------:R-:W-:-:S04]  /*0b70*/  LOP3.LUT P3, RZ, R0, 0x7fffffff, RZ, 0xc0, !PT ;  /* 0x7fffffff00ff7812 */ /* 0x000fc8000786c0ff */
[----:B------:R-:W-:-:S13]  /*0b80*/  PLOP3.LUT P1, PT, P1, P3, PT, 0x2f, 0xf2 ;  /* 0x0000000000f2781c */ /* 0x000fda0000f26577 */
[----:B------:R-:W-:Y:S05]  /*0b90*/  @P1 BRA `(.L_x_18) ;  /* 0x0000000400181947 */ /* 0x000fea0003800000 */
[----:B------:R-:W-:-:S04]  /*0ba0*/  LOP3.LUT P1, RZ, R19, 0x7fffffff, RZ, 0xc0, !PT ;  /* 0x7fffffff13ff7812 */ /* 0x000fc8000782c0ff */
[----:B------:R-:W-:-:S13]  /*0bb0*/  PLOP3.LUT P0, PT, P0, P1, PT, 0x2f, 0xf2 ;  /* 0x0000000000f2781c */ /* 0x000fda0000702577 */
[----:B------:R-:W-:Y:S05]  /*0bc0*/  @P0 BRA `(.L_x_19) ;  /* 0x0000000400000947 */ /* 0x000fea0003800000 */
[----:B------:R-:W-:Y:S02]  /*0bd0*/  ISETP.GE.AND P0, PT, R18, RZ, PT ;  /* 0x000000ff1200720c */ /* 0x000fe40003f06270 */
[----:B------:R-:W-:-:S11]  /*0be0*/  ISETP.GE.AND P1, PT, R11, RZ, PT ;  /* 0x000000ff0b00720c */ /* 0x000fd60003f26270 */
[----:B------:R-:W-:Y:S02]  /*0bf0*/  @P0 IMAD.MOV.U32 R7, RZ, RZ, RZ ;  /* 0x000000ffff070224 */ /* 0x000fe400078e00ff */
[----:B------:R-:W-:Y:S01]  /*0c00*/  @!P0 FFMA R0, R0, 1.84467440737095516160e+19, RZ ;  /* 0x5f80000000008823 */ /* 0x000fe200000000ff */
[----:B------:R-:W-:Y:S02]  /*0c10*/  @!P0 IMAD.MOV.U32 R7, RZ, RZ, -0x40 ;  /* 0xffffffc0ff078424 */ /* 0x000fe400078e00ff */
[----:B------:R-:W-:-:S03]  /*0c20*/  @!P1 FFMA R19, R3, 1.84467440737095516160e+19, RZ ;  /* 0x5f80000003139823 */ /* 0x000fc600000000ff */
[----:B------:R-:W-:-:S07]  /*0c30*/  @!P1 IADD3 R7, PT, PT, R7, 0x40, RZ ;  /* 0x0000004007079810 */ /* 0x000fce0007ffe0ff */
.L_x_15:
[----:B------:R-:W-:Y:S01]  /*0c40*/  LEA R20, R2, 0xc0800000, 0x17 ;  /* 0xc080000002147811 */ /* 0x000fe200078eb8ff */
[----:B------:R-:W-:Y:S04]  /*0c50*/  BSSY.RECONVERGENT B3, `(.L_x_20) ;  /* 0x0000036000037945 */ /* 0x000fe80003800200 */
[----:B------:R-:W-:Y:S02]  /*0c60*/  IMAD.IADD R20, R19, 0x1, -R20 ;  /* 0x0000000113147824 */ /* 0x000fe400078e0a14 */
[----:B------:R-:W-:Y:S02]  /*0c70*/  VIADD R19, R10, 0xffffff81 ;  /* 0xffffff810a137836 */ /* 0x000fe40000000000 */
[----:B------:R-:W0:Y:S01]  /*0c80*/  MUFU.RCP R18, R20 ;  /* 0x0000001400127308 */ /* 0x000e220000001000 */
[----:B------:R-:W-:Y:S01]  /*0c90*/  FADD.FTZ R11, -R20, -RZ ;  /* 0x800000ff140b7221 */ /* 0x000fe20000010100 */
[----:B------:R-:W-:-:S03]  /*0ca0*/  IMAD R0, R19, -0x800000, R0 ;  /* 0xff80000013007824 */ /* 0x000fc600078e0200 */
[----:B0-----:R-:W-:-:S04]  /*0cb0*/  FFMA R21, R18, R11, 1 ;  /* 0x3f80000012157423 */ /* 0x001fc8000000000b */
[----:B------:R-:W-:-:S04]  /*0cc0*/  FFMA R21, R18, R21, R18 ;  /* 0x0000001512157223 */ /* 0x000fc80000000012 */
[----:B------:R-:W-:-:S04]  /*0cd0*/  FFMA R10, R0, R21, RZ ;  /* 0x00000015000a7223 */ /* 0x000fc800000000ff */
[----:B------:R-:W-:-:S04]  /*0ce0*/  FFMA R18, R11, R10, R0 ;  /* 0x0000000a0b127223 */ /* 0x000fc80000000000 */
[----:B------:R-:W-:Y:S01]  /*0cf0*/  FFMA R18, R21, R18, R10 ;  /* 0x0000001215127223 */ /* 0x000fe2000000000a */
[----:B------:R-:W-:-:S03]  /*0d00*/  IADD3 R10, PT, PT, R19, 0x7f, -R2 ;  /* 0x0000007f130a7810 */ /* 0x000fc60007ffe802 */
[----:B------:R-:W-:Y:S01]  /*0d10*/  FFMA R11, R11, R18, R0 ;  /* 0x000000120b0b7223 */ /* 0x000fe20000000000 */
[----:B------:R-:W-:-:S03]  /*0d20*/  IADD3 R7, PT, PT, R10, R7, RZ ;  /* 0x000000070a077210 */ /* 0x000fc60007ffe0ff */
[----:B------:R-:W-:-:S05]  /*0d30*/  FFMA R0, R21, R11, R18 ;  /* 0x0000000b15007223 */ /* 0x000fca0000000012 */
[----:B------:R-:W-:-:S04]  /*0d40*/  SHF.R.U32.HI R2, RZ, 0x17, R0 ;  /* 0x00000017ff027819 */ /* 0x000fc80000011600 */
[----:B------:R-:W-:-:S05]  /*0d50*/  LOP3.LUT R2, R2, 0xff, RZ, 0xc0, !PT ;  /* 0x000000ff02027812 */ /* 0x000fca00078ec0ff */
[----:B------:R-:W-:-:S04]  /*0d60*/  IMAD.IADD R2, R2, 0x1, R7 ;  /* 0x0000000102027824 */ /* 0x000fc800078e0207 */
[----:B------:R-:W-:-:S05]  /*0d70*/  VIADD R10, R2, 0xffffffff ;  /* 0xffffffff020a7836 */ /* 0x000fca0000000000 */
[----:B------:R-:W-:-:S13]  /*0d80*/  ISETP.GE.U32.AND P0, PT, R10, 0xfe, PT ;  /* 0x000000fe0a00780c */ /* 0x000fda0003f06070 */
[----:B------:R-:W-:Y:S05]  /*0d90*/  @!P0 BRA `(.L_x_21) ;  /* 0x0000000000808947 */ /* 0x000fea0003800000 */
[----:B------:R-:W-:-:S13]  /*0da0*/  ISETP.GT.AND P0, PT, R2, 0xfe, PT ;  /* 0x000000fe0200780c */ /* 0x000fda0003f04270 */
[----:B------:R-:W-:Y:S05]  /*0db0*/  @P0 BRA `(.L_x_22) ;  /* 0x00000000006c0947 */ /* 0x000fea0003800000 */
[----:B------:R-:W-:-:S13]  /*0dc0*/  ISETP.GE.AND P0, PT, R2, 0x1, PT ;  /* 0x000000010200780c */ /* 0x000fda0003f06270 */
[----:B------:R-:W-:Y:S05]  /*0dd0*/  @P0 BRA `(.L_x_23) ;  /* 0x0000000000740947 */ /* 0x000fea0003800000 */
[----:B------:R-:W-:Y:S02]  /*0de0*/  ISETP.GE.AND P0, PT, R2, -0x18, PT ;  /* 0xffffffe80200780c */ /* 0x000fe40003f06270 */
[----:B------:R-:W-:-:S11]  /*0df0*/  LOP3.LUT R0, R0, 0x80000000, RZ, 0xc0, !PT ;  /* 0x8000000000007812 */ /* 0x000fd600078ec0ff */
[----:B------:R-:W-:Y:S05]  /*0e00*/  @!P0 BRA `(.L_x_23) ;  /* 0x0000000000688947 */ /* 0x000fea0003800000 */
[CCC-:B------:R-:W-:Y:S01]  /*0e10*/  FFMA.RZ R7, R21.reuse, R11.reuse, R18.reuse ;  /* 0x0000000b15077223 */ /* 0x1c0fe2000000c012 */
[CCC-:B------:R-:W-:Y:S01]  /*0e20*/  FFMA.RP R10, R21.reuse, R11.reuse, R18.reuse ;  /* 0x0000000b150a7223 */ /* 0x1c0fe20000008012 */
[----:B------:R-:W-:Y:S01]  /*0e30*/  FFMA.RM R21, R21, R11, R18 ;  /* 0x0000000b15157223 */ /* 0x000fe20000004012 */
[C---:B------:R-:W-:Y:S02]  /*0e40*/  IADD3 R11, PT, PT, R2.reuse, 0x20, RZ ;  /* 0x00000020020b7810 */ /* 0x040fe40007ffe0ff */
[----:B------:R-:W-:Y:S02]  /*0e50*/  LOP3.LUT R7, R7, 0x7fffff, RZ, 0xc0, !PT ;  /* 0x007fffff07077812 */ /* 0x000fe400078ec0ff */
[C---:B------:R-:W-:Y:S02]  /*0e60*/  ISETP.NE.AND P3, PT, R2.reuse, RZ, PT ;  /* 0x000000ff0200720c */ /* 0x040fe40003f65270 */
[----:B------:R-:W-:Y:S02]  /*0e70*/  LOP3.LUT R18, R7, 0x800000, RZ, 0xfc, !PT ;  /* 0x0080000007127812 */ /* 0x000fe400078efcff */
[----:B------:R-:W-:Y:S01]  /*0e80*/  ISETP.NE.AND P1, PT, R2, RZ, PT ;  /* 0x000000ff0200720c */ /* 0x000fe20003f25270 */
[----:B------:R-:W-:Y:S01]  /*0e90*/  IMAD.MOV R2, RZ, RZ, -R2 ;  /* 0x000000ffff027224 */ /* 0x000fe200078e0a02 */
[----:B------:R-:W-:-:S02]  /*0ea0*/  SHF.L.U32 R11, R18, R11, RZ ;  /* 0x0000000b120b7219 */ /* 0x000fc400000006ff */
[----:B------:R-:W-:Y:S02]  /*0eb0*/  FSETP.NEU.FTZ.AND P0, PT, R10, R21, PT ;  /* 0x000000150a00720b */ /* 0x000fe40003f1d000 */
[----:B------:R-:W-:Y:S02]  /*0ec0*/  SEL R7, R2, RZ, P3 ;  /* 0x000000ff02077207 */ /* 0x000fe40001800000 */
[----:B------:R-:W-:Y:S02]  /*0ed0*/  ISETP.NE.AND P1, PT, R11, RZ, P1 ;  /* 0x000000ff0b00720c */ /* 0x000fe40000f25270 */
[----:B------:R-:W-:Y:S02]  /*0ee0*/  SHF.R.U32.HI R11, RZ, R7, R18 ;  /* 0x00000007ff0b7219 */ /* 0x000fe40000011612 */
[----:B------:R-:W-:Y:S02]  /*0ef0*/  PLOP3.LUT P0, PT, P0, P1, PT, 0xf8, 0x8f ;  /* 0x00000000008f781c */ /* 0x000fe40000703f70 */
[----:B------:R-:W-:-:S02]  /*0f00*/  SHF.R.U32.HI R7, RZ, 0x1, R11 ;  /* 0x00000001ff077819 */ /* 0x000fc4000001160b */
[----:B------:R-:W-:-:S04]  /*0f10*/  SEL R2, RZ, 0x1, !P0 ;  /* 0x00000001ff027807 */ /* 0x000fc80004000000 */
[----:B------:R-:W-:-:S04]  /*0f20*/  LOP3.LUT R2, R2, 0x1, R7, 0xf8, !PT ;  /* 0x0000000102027812 */ /* 0x000fc800078ef807 */
[----:B------:R-:W-:-:S05]  /*0f30*/  LOP3.LUT R2, R2, R11, RZ, 0xc0, !PT ;  /* 0x0000000b02027212 */ /* 0x000fca00078ec0ff */
[----:B------:R-:W-:-:S05]  /*0f40*/  IMAD.IADD R7, R7, 0x1, R2 ;  /* 0x0000000107077824 */ /* 0x000fca00078e0202 */
[----:B------:R-:W-:Y:S01]  /*0f50*/  LOP3.LUT R0, R7, R0, RZ, 0xfc, !PT ;  /* 0x0000000007007212 */ /* 0x000fe200078efcff */
[----:B------:R-:W-:Y:S06]  /*0f60*/  BRA `(.L_x_23) ;  /* 0x0000000000107947 */ /* 0x000fec0003800000 */
.L_x_22:
[----:B------:R-:W-:-:S04]  /*0f70*/  LOP3.LUT R0, R0, 0x80000000, RZ, 0xc0, !PT ;  /* 0x8000000000007812 */ /* 0x000fc800078ec0ff */
[----:B------:R-:W-:Y:S01]  /*0f80*/  LOP3.LUT R0, R0, 0x7f800000, RZ, 0xfc, !PT ;  /* 0x7f80000000007812 */ /* 0x000fe200078efcff */
[----:B------:R-:W-:Y:S06]  /*0f90*/  BRA `(.L_x_23) ;  /* 0x0000000000047947 */ /* 0x000fec0003800000 */
.L_x_21:
[----:B------:R-:W-:-:S07]  /*0fa0*/  LEA R0, R7, R0, 0x17 ;  /* 0x0000000007007211 */ /* 0x000fce00078eb8ff */
.L_x_23:
[----:B------:R-:W-:Y:S05]  /*0fb0*/  BSYNC.RECONVERGENT B3 ;  /* 0x0000000000037941 */ /* 0x000fea0003800200 */
.L_x_20:
[----:B------:R-:W-:Y:S05]  /*0fc0*/  BRA `(.L_x_24) ;  /* 0x0000000000207947 */ /* 0x000fea0003800000 */
.L_x_19:
[----:B------:R-:W-:-:S04]  /*0fd0*/  LOP3.LUT R0, R19, 0x80000000, R0, 0x48, !PT ;  /* 0x8000000013007812 */ /* 0x000fc800078e4800 */
[----:B------:R-:W-:Y:S01]  /*0fe0*/  LOP3.LUT R0, R0, 0x7f800000, RZ, 0xfc, !PT ;  /* 0x7f80000000007812 */ /* 0x000fe200078efcff */
[----:B------:R-:W-:Y:S06]  /*0ff0*/  BRA `(.L_x_24) ;  /* 0x0000000000147947 */ /* 0x000fec0003800000 */
.L_x_18:
[----:B------:R-:W-:Y:S01]  /*1000*/  LOP3.LUT R0, R19, 0x80000000, R0, 0x48, !PT ;  /* 0x8000000013007812 */ /* 0x000fe200078e4800 */
[----:B------:R-:W-:Y:S06]  /*1010*/  BRA `(.L_x_24) ;  /* 0x00000000000c7947 */ /* 0x000fec0003800000 */
.L_x_17:
[----:B------:R-:W0:Y:S01]  /*1020*/  MUFU.RSQ R0, -QNAN ;  /* 0xffc0000000007908 */ /* 0x000e220000001400 */
[----:B------:R-:W-:Y:S05]  /*1030*/  BRA `(.L_x_24) ;  /* 0x0000000000047947 */ /* 0x000fea0003800000 */
.L_x_16:
[----:B------:R-:W-:-:S07]  /*1040*/  FADD.FTZ R0, R0, R3 ;  /* 0x0000000300007221 */ /* 0x000fce0000010000 */
.L_x_24:
[----:B------:R-:W-:Y:S05]  /*1050*/  BSYNC.RECONVERGENT B2 ;  /* 0x0000000000027941 */ /* 0x000fea0003800200 */
.L_x_14:
[----:B------:R-:W-:-:S04]  /*1060*/  IMAD.MOV.U32 R7, RZ, RZ, 0x0 ;  /* 0x00000000ff077424 */ /* 0x000fc800078e00ff */
[----:B0-----:R-:W-:Y:S05]  /*1070*/  RET.REL.NODEC R6 `(_Z9transformPfiPiii) ;  /* 0xffffffec06e07950 */ /* 0x001fea0003c3ffff */
.L_x_25:
[----:B------:R-:W-:-:S00]  /*1080*/  BRA `(.L_x_25) ;  /* 0xfffffffc00fc7947 */ /* 0x000fc0000383ffff */
[----:B------:R-:W-:-:S00]  /*1090*/  NOP ;  /* 0x0000000000007918 */ /* 0x000fc00000000000 */
        /* <DEDUP_REMOVED lines=14> */
.L_x_26:


//--------------------- .nv.shared.reserved.0     --------------------------
	.section	.nv.shared.reserved.0,"aw",@nobits
	.weak		__nv_reservedSMEM_offset_0_alias
	.size		__nv_reservedSMEM_offset_0_alias, 0, 64
	.other		__nv_reservedSMEM_offset_0_alias,@"STO_CUDA_RESERVED_SHARED STV_DEFAULT"
__nv_reservedSMEM_offset_0_alias:
	.zero		0
	.zero		64


//--------------------- .nv.constant0._Z9transformPfiPiii --------------------------
	.section	.nv.constant0._Z9transformPfiPiii,"a",@progbits
	.sectionflags	@""
	.align	4
.nv.constant0._Z9transformPfiPiii:
	.zero		928


//--------------------- SYMBOLS --------------------------

	.type		.nv.reservedSmem.offset0,@object
	.size		.nv.reservedSmem.offset0,0x4
